//
// Generated by NVIDIA NVVM Compiler
//
// Compiler Build ID: CL-36424714
// Cuda compilation tools, release 13.0, V13.0.88
// Based on NVVM 20.0.0
//

.version 9.0
.target sm_100
.address_size 64

	// .globl	_Z15evaluate_kernelPPKdPdPS2_i
.const .align 4 .b8 nnz_in[4] = {19};
.const .align 4 .b8 nnz_out[4] = {9};
.const .align 4 .u32 n_w = 12;

.visible .entry _Z15evaluate_kernelPPKdPdPS2_i(
	.param .u64 .ptr .align 1 _Z15evaluate_kernelPPKdPdPS2_i_param_0,
	.param .u64 .ptr .align 1 _Z15evaluate_kernelPPKdPdPS2_i_param_1,
	.param .u64 .ptr .align 1 _Z15evaluate_kernelPPKdPdPS2_i_param_2,
	.param .u32 _Z15evaluate_kernelPPKdPdPS2_i_param_3
)
{
	.reg .pred 	%p<2>;
	.reg .b32 	%r<16>;
	.reg .b64 	%rd<54>;
	.reg .b64 	%fd<52>;

	ld.param.u32 	%r1, [_Z15evaluate_kernelPPKdPdPS2_i_param_3];
	mov.u32 	%r2, %ctaid.x;
	mov.u32 	%r3, %ntid.x;
	mov.u32 	%r4, %tid.x;
	mad.lo.s32 	%r5, %r2, %r3, %r4;
	setp.ge.s32 	%p1, %r5, %r1;
	@%p1 bra 	$L__BB0_2;
	ld.param.u64 	%rd53, [_Z15evaluate_kernelPPKdPdPS2_i_param_2];
	ld.param.u64 	%rd52, [_Z15evaluate_kernelPPKdPdPS2_i_param_1];
	ld.param.u64 	%rd51, [_Z15evaluate_kernelPPKdPdPS2_i_param_0];
	ld.const.u32 	%r6, [n_w];
	cvta.to.global.u64 	%rd4, %rd52;
	cvta.to.global.u64 	%rd5, %rd51;
	cvta.to.global.u64 	%rd6, %rd53;
	mul.lo.s32 	%r11, %r6, %r5;
	mul.wide.s32 	%rd7, %r11, 8;
	add.s64 	%rd8, %rd4, %rd7;
	mov.b64 	%rd9, 4607182418800017408;
	st.global.u64 	[%rd8], %rd9;
	ld.global.u64 	%rd10, [%rd5];
	cvta.to.global.u64 	%rd11, %rd10;
	ld.const.u32 	%r12, [nnz_in];
	mul.lo.s32 	%r13, %r12, %r5;
	mul.wide.s32 	%rd12, %r13, 8;
	add.s64 	%rd13, %rd11, %rd12;
	ld.global.f64 	%fd1, [%rd13+32];
	st.global.f64 	[%rd8+8], %fd1;
	add.f64 	%fd2, %fd1, %fd1;
	st.global.f64 	[%rd8+16], %fd2;
	mul.f64 	%fd3, %fd1, %fd2;
	st.global.f64 	[%rd8+24], %fd3;
	ld.global.u64 	%rd14, [%rd5];
	cvta.to.global.u64 	%rd15, %rd14;
	add.s64 	%rd16, %rd15, %rd12;
	ld.global.f64 	%fd4, [%rd16+40];
	add.f64 	%fd5, %fd4, %fd4;
	st.global.f64 	[%rd8+40], %fd5;
	mul.f64 	%fd6, %fd4, %fd5;
	st.global.f64 	[%rd8+32], %fd6;
	add.f64 	%fd7, %fd6, %fd3;
	mov.f64 	%fd8, 0d3FF0000000000000;
	sub.f64 	%fd9, %fd8, %fd7;
	st.global.f64 	[%rd8+48], %fd9;
	ld.global.u64 	%rd17, [%rd6];
	cvta.to.global.u64 	%rd18, %rd17;
	ld.const.u32 	%r14, [nnz_out];
	mul.lo.s32 	%r15, %r14, %r5;
	mul.wide.s32 	%rd19, %r15, 8;
	add.s64 	%rd20, %rd18, %rd19;
	st.global.f64 	[%rd20], %fd9;
	ld.global.u64 	%rd21, [%rd5];
	cvta.to.global.u64 	%rd22, %rd21;
	add.s64 	%rd23, %rd22, %rd12;
	ld.global.f64 	%fd10, [%rd23+24];
	st.global.f64 	[%rd8+48], %fd10;
	ld.global.f64 	%fd11, [%rd8+16];
	mul.f64 	%fd12, %fd10, %fd11;
	st.global.f64 	[%rd8+56], %fd12;
	ld.global.u64 	%rd24, [%rd5];
	cvta.to.global.u64 	%rd25, %rd24;
	add.s64 	%rd26, %rd25, %rd12;
	ld.global.f64 	%fd13, [%rd26+48];
	st.global.f64 	[%rd8+64], %fd13;
	ld.global.f64 	%fd14, [%rd8+40];
	mul.f64 	%fd15, %fd13, %fd14;
	st.global.f64 	[%rd8+72], %fd15;
	sub.f64 	%fd16, %fd12, %fd15;
	st.global.f64 	[%rd8+80], %fd16;
	ld.global.u64 	%rd27, [%rd6];
	cvta.to.global.u64 	%rd28, %rd27;
	add.s64 	%rd29, %rd28, %rd19;
	st.global.f64 	[%rd29+8], %fd16;
	ld.global.f64 	%fd17, [%rd8+40];
	ld.global.f64 	%fd18, [%rd8+48];
	mul.f64 	%fd19, %fd17, %fd18;
	st.global.f64 	[%rd8+80], %fd19;
	ld.global.f64 	%fd20, [%rd8+16];
	ld.global.f64 	%fd21, [%rd8+64];
	mul.f64 	%fd22, %fd20, %fd21;
	st.global.f64 	[%rd8+16], %fd22;
	add.f64 	%fd23, %fd19, %fd22;
	st.global.f64 	[%rd8+88], %fd23;
	ld.global.u64 	%rd30, [%rd6];
	cvta.to.global.u64 	%rd31, %rd30;
	add.s64 	%rd32, %rd31, %rd19;
	st.global.f64 	[%rd32+16], %fd23;
	ld.global.f64 	%fd24, [%rd8+56];
	ld.global.f64 	%fd25, [%rd8+72];
	add.f64 	%fd26, %fd24, %fd25;
	st.global.f64 	[%rd8+56], %fd26;
	ld.global.u64 	%rd33, [%rd6];
	cvta.to.global.u64 	%rd34, %rd33;
	add.s64 	%rd35, %rd34, %rd19;
	st.global.f64 	[%rd35+24], %fd26;
	ld.global.f64 	%fd27, [%rd8+48];
	add.f64 	%fd28, %fd27, %fd27;
	st.global.f64 	[%rd8+56], %fd28;
	mul.f64 	%fd29, %fd27, %fd28;
	st.global.f64 	[%rd8+48], %fd29;
	ld.global.f64 	%fd30, [%rd8+32];
	add.f64 	%fd31, %fd29, %fd30;
	ld.global.f64 	%fd32, [%rd8];
	sub.f64 	%fd33, %fd32, %fd31;
	st.global.f64 	[%rd8+32], %fd33;
	ld.global.u64 	%rd36, [%rd6];
	cvta.to.global.u64 	%rd37, %rd36;
	add.s64 	%rd38, %rd37, %rd19;
	st.global.f64 	[%rd38+32], %fd33;
	ld.global.f64 	%fd34, [%rd8+40];
	ld.global.f64 	%fd35, [%rd8+8];
	mul.f64 	%fd36, %fd34, %fd35;
	st.global.f64 	[%rd8+40], %fd36;
	ld.global.f64 	%fd37, [%rd8+56];
	ld.global.f64 	%fd38, [%rd8+64];
	mul.f64 	%fd39, %fd37, %fd38;
	st.global.f64 	[%rd8+56], %fd39;
	sub.f64 	%fd40, %fd36, %fd39;
	st.global.f64 	[%rd8+64], %fd40;
	ld.global.u64 	%rd39, [%rd6];
	cvta.to.global.u64 	%rd40, %rd39;
	add.s64 	%rd41, %rd40, %rd19;
	st.global.f64 	[%rd41+40], %fd40;
	ld.global.f64 	%fd41, [%rd8+80];
	ld.global.f64 	%fd42, [%rd8+16];
	sub.f64 	%fd43, %fd41, %fd42;
	st.global.f64 	[%rd8+80], %fd43;
	ld.global.u64 	%rd42, [%rd6];
	cvta.to.global.u64 	%rd43, %rd42;
	add.s64 	%rd44, %rd43, %rd19;
	st.global.f64 	[%rd44+48], %fd43;
	ld.global.f64 	%fd44, [%rd8+40];
	ld.global.f64 	%fd45, [%rd8+56];
	add.f64 	%fd46, %fd44, %fd45;
	st.global.f64 	[%rd8+40], %fd46;
	ld.global.u64 	%rd45, [%rd6];
	cvta.to.global.u64 	%rd46, %rd45;
	add.s64 	%rd47, %rd46, %rd19;
	st.global.f64 	[%rd47+56], %fd46;
	ld.global.f64 	%fd47, [%rd8+48];
	ld.global.f64 	%fd48, [%rd8+24];
	add.f64 	%fd49, %fd47, %fd48;
	st.global.f64 	[%rd8+48], %fd49;
	ld.global.f64 	%fd50, [%rd8];
	sub.f64 	%fd51, %fd50, %fd49;
	st.global.f64 	[%rd8], %fd51;
	ld.global.u64 	%rd48, [%rd6];
	cvta.to.global.u64 	%rd49, %rd48;
	add.s64 	%rd50, %rd49, %rd19;
	st.global.f64 	[%rd50+64], %fd51;
$L__BB0_2:
	ret;

}


// ===== COMPILED SASS (sm_100) =====

	.target	sm_100

	.elftype	@"ET_EXEC"


//--------------------- .note.nv.tkinfo           --------------------------
	.section	.note.nv.tkinfo,"",@"SHT_NOTE"
	.sectionflags	@"SHF_NOTE_NV_TKINFO"
	.tkinfo
        /*0018*/ 	.word	0x00000002
        /*0030*/ 	.string	""
        /*0030*/ 	.string	"ptxas"
        /*0030*/ 	.string	"Cuda compilation tools, release 13.0, V13.0.88"
        /*0030*/ 	.string	"Build cuda_13.0.r13.0/compiler.36424714_0"
        /*0030*/ 	.string	"-arch sm_100 -m 64 "



//--------------------- .note.nv.cuinfo           --------------------------
	.section	.note.nv.cuinfo,"",@"SHT_NOTE"
	.sectionflags	@"SHF_NOTE_NV_CUINFO"
        /*0018*/ 	.short	0x0002
        /*001a*/ 	.short	0x0064
        /*001c*/ 	.short	0x0082
	.zero		2


//--------------------- .nv.info                  --------------------------
	.section	.nv.info,"",@"SHT_CUDA_INFO"
	.align	4


	//----- nvinfo : EIATTR_REGCOUNT
	.align		4
        /*0000*/ 	.byte	0x04, 0x2f
        /*0002*/ 	.short	(.L_4 - .L_3)
	.align		4
.L_3:
        /*0004*/ 	.word	index@(_Z15evaluate_kernelPPKdPdPS2_i)
        /*0008*/ 	.word	0x0000001a


	//----- nvinfo : EIATTR_FRAME_SIZE
	.align		4
.L_4:
        /*000c*/ 	.byte	0x04, 0x11
        /*000e*/ 	.short	(.L_6 - .L_5)
	.align		4
.L_5:
        /*0010*/ 	.word	index@(_Z15evaluate_kernelPPKdPdPS2_i)
        /*0014*/ 	.word	0x00000000


	//----- nvinfo : EIATTR_MIN_STACK_SIZE
	.align		4
.L_6:
        /*0018*/ 	.byte	0x04, 0x12
        /*001a*/ 	.short	(.L_8 - .L_7)
	.align		4
.L_7:
        /*001c*/ 	.word	index@(_Z15evaluate_kernelPPKdPdPS2_i)
        /*0020*/ 	.word	0x00000000
.L_8:


//--------------------- .nv.compat                --------------------------
	.section	.nv.compat,"",@"SHT_CUDA_COMPAT_INFO"
	.align	4
        /*0000*/ 	.byte	0x02, 0x09, 0x00, 0x00, 0x02, 0x02, 0x01, 0x00, 0x02, 0x05, 0x05, 0x00, 0x03, 0x07, 0x01, 0x01
        /*0010*/ 	.byte	0x02, 0x03, 0x00, 0x00, 0x02, 0x06, 0x01, 0x00, 0x04, 0x0b, 0x08, 0x00, 0x01, 0x00, 0x00, 0x00
        /*0020*/ 	.byte	0x00, 0x00, 0x00, 0x00


//--------------------- .nv.info._Z15evaluate_kernelPPKdPdPS2_i --------------------------
	.section	.nv.info._Z15evaluate_kernelPPKdPdPS2_i,"",@"SHT_CUDA_INFO"
	.sectionflags	@""
	.align	4


	//----- nvinfo : EIATTR_CUDA_API_VERSION
	.align		4
        /*0000*/ 	.byte	0x04, 0x37
        /*0002*/ 	.short	(.L_10 - .L_9)
.L_9:
        /*0004*/ 	.word	0x00000082


	//----- nvinfo : EIATTR_KPARAM_INFO
	.align		4
.L_10:
        /*0008*/ 	.byte	0x04, 0x17
        /*000a*/ 	.short	(.L_12 - .L_11)
.L_11:
        /*000c*/ 	.word	0x00000000
        /*0010*/ 	.short	0x0003
        /*0012*/ 	.short	0x0018
        /*0014*/ 	.byte	0x00, 0xf0, 0x11, 0x00


	//----- nvinfo : EIATTR_KPARAM_INFO
	.align		4
.L_12:
        /*0018*/ 	.byte	0x04, 0x17
        /*001a*/ 	.short	(.L_14 - .L_13)
.L_13:
        /*001c*/ 	.word	0x00000000
        /*0020*/ 	.short	0x0002
        /*0022*/ 	.short	0x0010
        /*0024*/ 	.byte	0x00, 0xf5, 0x21, 0x00


	//----- nvinfo : EIATTR_KPARAM_INFO
	.align		4
.L_14:
        /*0028*/ 	.byte	0x04, 0x17
        /*002a*/ 	.short	(.L_16 - .L_15)
.L_15:
        /*002c*/ 	.word	0x00000000
        /*0030*/ 	.short	0x0001
        /*0032*/ 	.short	0x0008
        /*0034*/ 	.byte	0x00, 0xf5, 0x21, 0x00


	//----- nvinfo : EIATTR_KPARAM_INFO
	.align		4
.L_16:
        /*0038*/ 	.byte	0x04, 0x17
        /*003a*/ 	.short	(.L_18 - .L_17)
.L_17:
        /*003c*/ 	.word	0x00000000
        /*0040*/ 	.short	0x0000
        /*0042*/ 	.short	0x0000
        /*0044*/ 	.byte	0x00, 0xf5, 0x21, 0x00


	//----- nvinfo : EIATTR_SPARSE_MMA_MASK
	.align		4
.L_18:
        /*0048*/ 	.byte	0x03, 0x50
        /*004a*/ 	.short	0x0000


	//----- nvinfo : EIATTR_MAXREG_COUNT
	.align		4
        /*004c*/ 	.byte	0x03, 0x1b
        /*004e*/ 	.short	0x00ff


	//----- nvinfo : EIATTR_MERCURY_ISA_VERSION
	.align		4
        /*0050*/ 	.byte	0x03, 0x5f
        /*0052*/ 	.short	0x0101


	//----- nvinfo : EIATTR_VRC_CTA_INIT_COUNT
	.align		4
        /*0054*/ 	.byte	0x02, 0x4a
	.zero		1
	.zero		1


	//----- nvinfo : EIATTR_EXIT_INSTR_OFFSETS
	.align		4
        /*0058*/ 	.byte	0x04, 0x1c
        /*005a*/ 	.short	(.L_20 - .L_19)


	//   ....[0]....
.L_19:
        /*005c*/ 	.word	0x00000070


	//   ....[1]....
        /*0060*/ 	.word	0x00000830


	//----- nvinfo : EIATTR_CBANK_PARAM_SIZE
	.align		4
.L_20:
        /*0064*/ 	.byte	0x03, 0x19
        /*0066*/ 	.short	0x001c


	//----- nvinfo : EIATTR_PARAM_CBANK
	.align		4
        /*0068*/ 	.byte	0x04, 0x0a
        /*006a*/ 	.short	(.L_22 - .L_21)
	.align		4
.L_21:
        /*006c*/ 	.word	index@(.nv.constant0._Z15evaluate_kernelPPKdPdPS2_i)
        /*0070*/ 	.short	0x0380
        /*0072*/ 	.short	0x001c


	//----- nvinfo : EIATTR_SW_WAR
	.align		4
.L_22:
        /*0074*/ 	.byte	0x04, 0x36
        /*0076*/ 	.short	(.L_24 - .L_23)
.L_23:
        /*0078*/ 	.word	0x00000008
.L_24:


//--------------------- .nv.callgraph             --------------------------
	.section	.nv.callgraph,"",@"SHT_CUDA_CALLGRAPH"
	.align	4
	.sectionentsize	8
	.align		4
        /*0000*/ 	.word	0x00000000
	.align		4
        /*0004*/ 	.word	0xffffffff
	.align		4
        /*0008*/ 	.word	0x00000000
	.align		4
        /*000c*/ 	.word	0xfffffffe
	.align		4
        /*0010*/ 	.word	0x00000000
	.align		4
        /*0014*/ 	.word	0xfffffffd
	.align		4
        /*0018*/ 	.word	0x00000000
	.align		4
        /*001c*/ 	.word	0xfffffffc


//--------------------- .nv.constant3             --------------------------
	.section	.nv.constant3,"a",@progbits
	.align	4
.nv.constant3:
	.type		nnz_in,@object
	.size		nnz_in,(nnz_out - nnz_in)
nnz_in:
        /*0000*/ 	.byte	0x13, 0x00, 0x00, 0x00
	.type		nnz_out,@object
	.size		nnz_out,(n_w - nnz_out)
nnz_out:
        /*0004*/ 	.byte	0x09, 0x00, 0x00, 0x00
	.type		n_w,@object
	.size		n_w,(.L_2 - n_w)
n_w:
        /*0008*/ 	.byte	0x0c, 0x00, 0x00, 0x00
.L_2:


//--------------------- .text._Z15evaluate_kernelPPKdPdPS2_i --------------------------
	.section	.text._Z15evaluate_kernelPPKdPdPS2_i,"ax",@progbits
	.align	128
        .global         _Z15evaluate_kernelPPKdPdPS2_i
        .type           _Z15evaluate_kernelPPKdPdPS2_i,@function
        .size           _Z15evaluate_kernelPPKdPdPS2_i,(.L_x_1 - _Z15evaluate_kernelPPKdPdPS2_i)
        .other          _Z15evaluate_kernelPPKdPdPS2_i,@"STO_CUDA_ENTRY STV_DEFAULT"
_Z15evaluate_kernelPPKdPdPS2_i:
.text._Z15evaluate_kernelPPKdPdPS2_i:
[----:B------:R-:W-:Y:S01]  /*0000*/  LDC R1, c[0x0][0x37c] ;  /* 0x0000df00ff017b82 */ /* 0x000fe20000000800 */
[----:B------:R-:W0:Y:S07]  /*0010*/  S2R R3, SR_TID.X ;  /* 0x0000000000037919 */ /* 0x000e2e0000002100 */
[----:B------:R-:W0:Y:S01]  /*0020*/  S2UR UR4, SR_CTAID.X ;  /* 0x00000000000479c3 */ /* 0x000e220000002500 */
[----:B------:R-:W1:Y:S07]  /*0030*/  LDCU UR5, c[0x0][0x398] ;  /* 0x00007300ff0577ac */ /* 0x000e6e0008000800 */
[----:B------:R-:W0:Y:S02]  /*0040*/  LDC R0, c[0x0][0x360] ;  /* 0x0000d800ff007b82 */ /* 0x000e240000000800 */
[----:B0-----:R-:W-:-:S05]  /*0050*/  IMAD R0, R0, UR4, R3 ;  /* 0x0000000400007c24 */ /* 0x001fca000f8e0203 */
[----:B-1----:R-:W-:-:S13]  /*0060*/  ISETP.GE.AND P0, PT, R0, UR5, PT ;  /* 0x0000000500007c0c */ /* 0x002fda000bf06270 */
[----:B------:R-:W-:Y:S05]  /*0070*/  @P0 EXIT ;  /* 0x000000000000094d */ /* 0x000fea0003800000 */
[----:B------:R-:W0:Y:S01]  /*0080*/  LDC.64 R2, c[0x0][0x388] ;  /* 0x0000e200ff027b82 */ /* 0x000e220000000a00 */
[----:B------:R-:W1:Y:S01]  /*0090*/  LDCU UR6, c[0x3][0x8] ;  /* 0x00c00100ff0677ac */ /* 0x000e620008000800 */
[----:B------:R-:W-:Y:S01]  /*00a0*/  HFMA2 R16, -RZ, RZ, 0, 0 ;  /* 0x00000000ff107431 */ /* 0x000fe200000001ff */
[----:B------:R-:W-:Y:S01]  /*00b0*/  MOV R17, 0x3ff00000 ;  /* 0x3ff0000000117802 */ /* 0x000fe20000000f00 */
[----:B------:R-:W2:Y:S04]  /*00c0*/  LDCU.64 UR4, c[0x0][0x358] ;  /* 0x00006b00ff0477ac */ /* 0x000ea80008000a00 */
[----:B------:R-:W3:Y:S01]  /*00d0*/  LDC.64 R4, c[0x0][0x380] ;  /* 0x0000e000ff047b82 */ /* 0x000ee20000000a00 */
[----:B-1----:R-:W-:Y:S01]  /*00e0*/  IMAD R7, R0, UR6, RZ ;  /* 0x0000000600077c24 */ /* 0x002fe2000f8e02ff */
[----:B------:R-:W1:Y:S03]  /*00f0*/  LDCU.64 UR6, c[0x3][URZ] ;  /* 0x00c00000ff0677ac */ /* 0x000e660008000a00 */
[----:B0-----:R-:W-:-:S05]  /*0100*/  IMAD.WIDE R2, R7, 0x8, R2 ;  /* 0x0000000807027825 */ /* 0x001fca00078e0202 */
[----:B--2---:R0:W-:Y:S04]  /*0110*/  STG.E.64 desc[UR4][R2.64], R16 ;  /* 0x0000001002007986 */ /* 0x0041e8000c101b04 */
[----:B---3--:R-:W2:Y:S01]  /*0120*/  LDG.E.64 R8, desc[UR4][R4.64] ;  /* 0x0000000404087981 */ /* 0x008ea2000c1e1b00 */
[----:B-1----:R-:W-:-:S04]  /*0130*/  IMAD R6, R0, UR6, RZ ;  /* 0x0000000600067c24 */ /* 0x002fc8000f8e02ff */
[----:B--2---:R-:W-:-:S06]  /*0140*/  IMAD.WIDE R10, R6, 0x8, R8 ;  /* 0x00000008060a7825 */ /* 0x004fcc00078e0208 */
[----:B------:R-:W2:Y:S02]  /*0150*/  LDG.E.64 R10, desc[UR4][R10.64+0x20] ;  /* 0x000020040a0a7981 */ /* 0x000ea4000c1e1b00 */
[C---:B--2---:R-:W-:Y:S02]  /*0160*/  DADD R12, R10.reuse, R10 ;  /* 0x000000000a0c7229 */ /* 0x044fe4000000000a */
[----:B------:R1:W-:Y:S05]  /*0170*/  STG.E.64 desc[UR4][R2.64+0x8], R10 ;  /* 0x0000080a02007986 */ /* 0x0003ea000c101b04 */
[----:B------:R2:W-:Y:S01]  /*0180*/  STG.E.64 desc[UR4][R2.64+0x10], R12 ;  /* 0x0000100c02007986 */ /* 0x0005e2000c101b04 */
[----:B------:R-:W-:-:S07]  /*0190*/  DMUL R14, R10, R12 ;  /* 0x0000000c0a0e7228 */ /* 0x000fce0000000000 */
[----:B------:R3:W-:Y:S04]  /*01a0*/  STG.E.64 desc[UR4][R2.64+0x18], R14 ;  /* 0x0000180e02007986 */ /* 0x0007e8000c101b04 */
[----:B------:R-:W0:Y:S02]  /*01b0*/  LDG.E.64 R8, desc[UR4][R4.64] ;  /* 0x0000000404087981 */ /* 0x000e24000c1e1b00 */
[----:B0-----:R-:W-:-:S06]  /*01c0*/  IMAD.WIDE R16, R6, 0x8, R8 ;  /* 0x0000000806107825 */ /* 0x001fcc00078e0208 */
[----:B------:R-:W4:Y:S01]  /*01d0*/  LDG.E.64 R16, desc[UR4][R16.64+0x28] ;  /* 0x0000280410107981 */ /* 0x000f22000c1e1b00 */
[----:B------:R-:W1:Y:S01]  /*01e0*/  LDC.64 R8, c[0x0][0x390] ;  /* 0x0000e400ff087b82 */ /* 0x000e620000000a00 */
[----:B----4-:R-:W-:-:S07]  /*01f0*/  DADD R18, R16, R16 ;  /* 0x0000000010127229 */ /* 0x010fce0000000010 */
[----:B------:R-:W-:Y:S01]  /*0200*/  STG.E.64 desc[UR4][R2.64+0x28], R18 ;  /* 0x0000281202007986 */ /* 0x000fe2000c101b04 */
[----:B------:R-:W-:-:S07]  /*0210*/  DMUL R20, R16, R18 ;  /* 0x0000001210147228 */ /* 0x000fce0000000000 */
[----:B------:R-:W-:Y:S01]  /*0220*/  STG.E.64 desc[UR4][R2.64+0x20], R20 ;  /* 0x0000201402007986 */ /* 0x000fe2000c101b04 */
[----:B------:R-:W-:-:S08]  /*0230*/  DADD R22, R14, R20 ;  /* 0x000000000e167229 */ /* 0x000fd00000000014 */
[----:B------:R-:W-:-:S07]  /*0240*/  DADD R22, -R22, 1 ;  /* 0x3ff0000016167429 */ /* 0x000fce0000000100 */
[----:B------:R-:W-:Y:S04]  /*0250*/  STG.E.64 desc[UR4][R2.64+0x30], R22 ;  /* 0x0000301602007986 */ /* 0x000fe8000c101b04 */
[----:B-1----:R-:W4:Y:S01]  /*0260*/  LDG.E.64 R10, desc[UR4][R8.64] ;  /* 0x00000004080a7981 */ /* 0x002f22000c1e1b00 */
[----:B------:R-:W-:-:S04]  /*0270*/  IMAD R0, R0, UR7, RZ ;  /* 0x0000000700007c24 */ /* 0x000fc8000f8e02ff */
[----:B----4-:R-:W-:-:S05]  /*0280*/  IMAD.WIDE R10, R0, 0x8, R10 ;  /* 0x00000008000a7825 */ /* 0x010fca00078e020a */
[----:B------:R0:W-:Y:S04]  /*0290*/  STG.E.64 desc[UR4][R10.64], R22 ;  /* 0x000000160a007986 */ /* 0x0001e8000c101b04 */
[----:B--2---:R-:W2:Y:S04]  /*02a0*/  LDG.E.64 R12, desc[UR4][R4.64] ;  /* 0x00000004040c7981 */ /* 0x004ea8000c1e1b00 */
[----:B---3--:R-:W3:Y:S01]  /*02b0*/  LDG.E.64 R14, desc[UR4][R2.64+0x10] ;  /* 0x00001004020e7981 */ /* 0x008ee2000c1e1b00 */
[----:B--2---:R-:W-:-:S06]  /*02c0*/  IMAD.WIDE R12, R6, 0x8, R12 ;  /* 0x00000008060c7825 */ /* 0x004fcc00078e020c */
[----:B------:R-:W3:Y:S02]  /*02d0*/  LDG.E.64 R12, desc[UR4][R12.64+0x18] ;  /* 0x000018040c0c7981 */ /* 0x000ee4000c1e1b00 */
[----:B---3--:R-:W-:Y:S02]  /*02e0*/  DMUL R14, R12, R14 ;  /* 0x0000000e0c0e7228 */ /* 0x008fe40000000000 */
[----:B------:R1:W-:Y:S05]  /*02f0*/  STG.E.64 desc[UR4][R2.64+0x30], R12 ;  /* 0x0000300c02007986 */ /* 0x0003ea000c101b04 */
[----:B------:R2:W-:Y:S04]  /*0300*/  STG.E.64 desc[UR4][R2.64+0x38], R14 ;  /* 0x0000380e02007986 */ /* 0x0005e8000c101b04 */
[----:B------:R-:W3:Y:S02]  /*0310*/  LDG.E.64 R16, desc[UR4][R4.64] ;  /* 0x0000000404107981 */ /* 0x000ee4000c1e1b00 */
[----:B---3--:R-:W-:-:S02]  /*0320*/  IMAD.WIDE R16, R6, 0x8, R16 ;  /* 0x0000000806107825 */ /* 0x008fc400078e0210 */
[----:B------:R-:W3:Y:S04]  /*0330*/  LDG.E.64 R6, desc[UR4][R2.64+0x28] ;  /* 0x0000280402067981 */ /* 0x000ee8000c1e1b00 */
[----:B------:R-:W3:Y:S02]  /*0340*/  LDG.E.64 R16, desc[UR4][R16.64+0x30] ;  /* 0x0000300410107981 */ /* 0x000ee4000c1e1b00 */
[----:B---3--:R-:W-:Y:S02]  /*0350*/  DMUL R6, R16, R6 ;  /* 0x0000000610067228 */ /* 0x008fe40000000000 */
[----:B------:R-:W-:Y:S06]  /*0360*/  STG.E.64 desc[UR4][R2.64+0x40], R16 ;  /* 0x0000401002007986 */ /* 0x000fec000c101b04 */
[----:B0-----:R-:W-:Y:S01]  /*0370*/  DADD R10, R14, -R6 ;  /* 0x000000000e0a7229 */ /* 0x001fe20000000806 */
[----:B------:R0:W-:Y:S06]  /*0380*/  STG.E.64 desc[UR4][R2.64+0x48], R6 ;  /* 0x0000480602007986 */ /* 0x0001ec000c101b04 */
[----:B------:R-:W-:Y:S04]  /*0390*/  STG.E.64 desc[UR4][R2.64+0x50], R10 ;  /* 0x0000500a02007986 */ /* 0x000fe8000c101b04 */
[----:B-1----:R-:W3:Y:S02]  /*03a0*/  LDG.E.64 R12, desc[UR4][R8.64] ;  /* 0x00000004080c7981 */ /* 0x002ee4000c1e1b00 */
[----:B---3--:R-:W-:-:S05]  /*03b0*/  IMAD.WIDE R12, R0, 0x8, R12 ;  /* 0x00000008000c7825 */ /* 0x008fca00078e020c */
[----:B------:R1:W-:Y:S04]  /*03c0*/  STG.E.64 desc[UR4][R12.64+0x8], R10 ;  /* 0x0000080a0c007986 */ /* 0x0003e8000c101b04 */
[----:B------:R-:W3:Y:S04]  /*03d0*/  LDG.E.64 R4, desc[UR4][R2.64+0x28] ;  /* 0x0000280402047981 */ /* 0x000ee8000c1e1b00 */
[----:B--2---:R-:W3:Y:S04]  /*03e0*/  LDG.E.64 R14, desc[UR4][R2.64+0x30] ;  /* 0x00003004020e7981 */ /* 0x004ee8000c1e1b00 */
[----:B------:R-:W2:Y:S04]  /*03f0*/  LDG.E.64 R18, desc[UR4][R2.64+0x10] ;  /* 0x0000100402127981 */ /* 0x000ea8000c1e1b00 */
[----:B------:R-:W2:Y:S01]  /*0400*/  LDG.E.64 R20, desc[UR4][R2.64+0x40] ;  /* 0x0000400402147981 */ /* 0x000ea2000c1e1b00 */
[----:B---3--:R-:W-:-:S02]  /*0410*/  DMUL R4, R4, R14 ;  /* 0x0000000e04047228 */ /* 0x008fc40000000000 */
[----:B--2---:R-:W-:-:S05]  /*0420*/  DMUL R18, R18, R20 ;  /* 0x0000001412127228 */ /* 0x004fca0000000000 */
[----:B------:R2:W-:Y:S03]  /*0430*/  STG.E.64 desc[UR4][R2.64+0x50], R4 ;  /* 0x0000500402007986 */ /* 0x0005e6000c101b04 */
[----:B0-----:R-:W-:Y:S01]  /*0440*/  DADD R6, R4, R18 ;  /* 0x0000000004067229 */ /* 0x001fe20000000012 */
[----:B------:R0:W-:Y:S06]  /*0450*/  STG.E.64 desc[UR4][R2.64+0x10], R18 ;  /* 0x0000101202007986 */ /* 0x0001ec000c101b04 */
[----:B------:R-:W-:Y:S04]  /*0460*/  STG.E.64 desc[UR4][R2.64+0x58], R6 ;  /* 0x0000580602007986 */ /* 0x000fe8000c101b04 */
[----:B-1----:R-:W3:Y:S02]  /*0470*/  LDG.E.64 R10, desc[UR4][R8.64] ;  /* 0x00000004080a7981 */ /* 0x002ee4000c1e1b00 */
[----:B---3--:R-:W-:-:S05]  /*0480*/  IMAD.WIDE R10, R0, 0x8, R10 ;  /* 0x00000008000a7825 */ /* 0x008fca00078e020a */
[----:B------:R1:W-:Y:S04]  /*0490*/  STG.E.64 desc[UR4][R10.64+0x10], R6 ;  /* 0x000010060a007986 */ /* 0x0003e8000c101b04 */
[----:B------:R-:W3:Y:S04]  /*04a0*/  LDG.E.64 R12, desc[UR4][R2.64+0x38] ;  /* 0x00003804020c7981 */ /* 0x000ee8000c1e1b00 */
[----:B------:R-:W3:Y:S02]  /*04b0*/  LDG.E.64 R14, desc[UR4][R2.64+0x48] ;  /* 0x00004804020e7981 */ /* 0x000ee4000c1e1b00 */
[----:B---3--:R-:W-:-:S07]  /*04c0*/  DADD R12, R12, R14 ;  /* 0x000000000c0c7229 */ /* 0x008fce000000000e */
[----:B------:R-:W-:Y:S04]  /*04d0*/  STG.E.64 desc[UR4][R2.64+0x38], R12 ;  /* 0x0000380c02007986 */ /* 0x000fe8000c101b04 */
[----:B------:R-:W3:Y:S02]  /*04e0*/  LDG.E.64 R14, desc[UR4][R8.64] ;  /* 0x00000004080e7981 */ /* 0x000ee4000c1e1b00 */
[----:B---3--:R-:W-:-:S05]  /*04f0*/  IMAD.WIDE R14, R0, 0x8, R14 ;  /* 0x00000008000e7825 */ /* 0x008fca00078e020e */
[----:B------:R3:W-:Y:S04]  /*0500*/  STG.E.64 desc[UR4][R14.64+0x18], R12 ;  /* 0x0000180c0e007986 */ /* 0x0007e8000c101b04 */
[----:B--2---:R-:W1:Y:S04]  /*0510*/  LDG.E.64 R4, desc[UR4][R2.64+0x30] ;  /* 0x0000300402047981 */ /* 0x004e68000c1e1b00 */
[----:B------:R-:W2:Y:S04]  /*0520*/  LDG.E.64 R16, desc[UR4][R2.64+0x20] ;  /* 0x0000200402107981 */ /* 0x000ea8000c1e1b00 */
[----:B0-----:R-:W4:Y:S01]  /*0530*/  LDG.E.64 R18, desc[UR4][R2.64] ;  /* 0x0000000402127981 */ /* 0x001f22000c1e1b00 */
[----:B-1----:R-:W-:-:S08]  /*0540*/  DADD R6, R4, R4 ;  /* 0x0000000004067229 */ /* 0x002fd00000000004 */
[----:B------:R-:W-:-:S08]  /*0550*/  DMUL R4, R4, R6 ;  /* 0x0000000604047228 */ /* 0x000fd00000000000 */
[----:B--2---:R-:W-:Y:S01]  /*0560*/  DADD R16, R4, R16 ;  /* 0x0000000004107229 */ /* 0x004fe20000000010 */
[----:B------:R-:W-:Y:S07]  /*0570*/  STG.E.64 desc[UR4][R2.64+0x38], R6 ;  /* 0x0000380602007986 */ /* 0x000fee000c101b04 */
[----:B----4-:R-:W-:Y:S01]  /*0580*/  DADD R16, -R16, R18 ;  /* 0x0000000010107229 */ /* 0x010fe20000000112 */
[----:B------:R0:W-:Y:S06]  /*0590*/  STG.E.64 desc[UR4][R2.64+0x30], R4 ;  /* 0x0000300402007986 */ /* 0x0001ec000c101b04 */
[----:B------:R-:W-:Y:S04]  /*05a0*/  STG.E.64 desc[UR4][R2.64+0x20], R16 ;  /* 0x0000201002007986 */ /* 0x000fe8000c101b04 */
[----:B------:R-:W2:Y:S02]  /*05b0*/  LDG.E.64 R10, desc[UR4][R8.64] ;  /* 0x00000004080a7981 */ /* 0x000ea4000c1e1b00 */
[----:B--2---:R-:W-:-:S05]  /*05c0*/  IMAD.WIDE R10, R0, 0x8, R10 ;  /* 0x00000008000a7825 */ /* 0x004fca00078e020a */
[----:B------:R1:W-:Y:S04]  /*05d0*/  STG.E.64 desc[UR4][R10.64+0x20], R16 ;  /* 0x000020100a007986 */ /* 0x0003e8000c101b04 */
[----:B---3--:R-:W2:Y:S04]  /*05e0*/  LDG.E.64 R12, desc[UR4][R2.64+0x28] ;  /* 0x00002804020c7981 */ /* 0x008ea8000c1e1b00 */
[----:B------:R-:W2:Y:S04]  /*05f0*/  LDG.E.64 R14, desc[UR4][R2.64+0x8] ;  /* 0x00000804020e7981 */ /* 0x000ea8000c1e1b00 */
[----:B------:R-:W3:Y:S04]  /*0600*/  LDG.E.64 R18, desc[UR4][R2.64+0x38] ;  /* 0x0000380402127981 */ /* 0x000ee8000c1e1b00 */
[----:B------:R-:W3:Y:S01]  /*0610*/  LDG.E.64 R20, desc[UR4][R2.64+0x40] ;  /* 0x0000400402147981 */ /* 0x000ee2000c1e1b00 */
[----:B--2---:R-:W-:-:S02]  /*0620*/  DMUL R12, R12, R14 ;  /* 0x0000000e0c0c7228 */ /* 0x004fc40000000000 */
[----:B---3--:R-:W-:-:S05]  /*0630*/  DMUL R18, R18, R20 ;  /* 0x0000001412127228 */ /* 0x008fca0000000000 */
[----:B------:R2:W-:Y:S03]  /*0640*/  STG.E.64 desc[UR4][R2.64+0x28], R12 ;  /* 0x0000280c02007986 */ /* 0x0005e6000c101b04 */
[----:B0-----:R-:W-:Y:S01]  /*0650*/  DADD R4, R12, -R18 ;  /* 0x000000000c047229 */ /* 0x001fe20000000812 */
[----:B------:R-:W-:Y:S06]  /*0660*/  STG.E.64 desc[UR4][R2.64+0x38], R18 ;  /* 0x0000381202007986 */ /* 0x000fec000c101b04 */
[----:B------:R-:W-:Y:S04]  /*0670*/  STG.E.64 desc[UR4][R2.64+0x40], R4 ;  /* 0x0000400402007986 */ /* 0x000fe8000c101b04 */
[----:B------:R-:W3:Y:S02]  /*0680*/  LDG.E.64 R6, desc[UR4][R8.64] ;  /* 0x0000000408067981 */ /* 0x000ee4000c1e1b00 */
[----:B---3--:R-:W-:-:S05]  /*0690*/  IMAD.WIDE R6, R0, 0x8, R6 ;  /* 0x0000000800067825 */ /* 0x008fca00078e0206 */
[----:B------:R0:W-:Y:S04]  /*06a0*/  STG.E.64 desc[UR4][R6.64+0x28], R4 ;  /* 0x0000280406007986 */ /* 0x0001e8000c101b04 */
[----:B-1----:R-:W3:Y:S04]  /*06b0*/  LDG.E.64 R10, desc[UR4][R2.64+0x50] ;  /* 0x00005004020a7981 */ /* 0x002ee8000c1e1b00 */
[----:B------:R-:W3:Y:S02]  /*06c0*/  LDG.E.64 R14, desc[UR4][R2.64+0x10] ;  /* 0x00001004020e7981 */ /* 0x000ee4000c1e1b00 */
[----:B---3--:R-:W-:-:S07]  /*06d0*/  DADD R10, R10, -R14 ;  /* 0x000000000a0a7229 */ /* 0x008fce000000080e */
[----:B------:R-:W-:Y:S04]  /*06e0*/  STG.E.64 desc[UR4][R2.64+0x50], R10 ;  /* 0x0000500a02007986 */ /* 0x000fe8000c101b04 */
[----:B------:R-:W3:Y:S02]  /*06f0*/  LDG.E.64 R14, desc[UR4][R8.64] ;  /* 0x00000004080e7981 */ /* 0x000ee4000c1e1b00 */
[----:B---3--:R-:W-:-:S05]  /*0700*/  IMAD.WIDE R14, R0, 0x8, R14 ;  /* 0x00000008000e7825 */ /* 0x008fca00078e020e */
[----:B------:R1:W-:Y:S04]  /*0710*/  STG.E.64 desc[UR4][R14.64+0x30], R10 ;  /* 0x0000300a0e007986 */ /* 0x0003e8000c101b04 */
[----:B--2---:R-:W2:Y:S04]  /*0720*/  LDG.E.64 R12, desc[UR4][R2.64+0x28] ;  /* 0x00002804020c7981 */ /* 0x004ea8000c1e1b00 */
[----:B------:R-:W2:Y:S02]  /*0730*/  LDG.E.64 R16, desc[UR4][R2.64+0x38] ;  /* 0x0000380402107981 */ /* 0x000ea4000c1e1b00 */
[----:B--2---:R-:W-:-:S07]  /*0740*/  DADD R12, R12, R16 ;  /* 0x000000000c0c7229 */ /* 0x004fce0000000010 */
[----:B------:R-:W-:Y:S04]  /*0750*/  STG.E.64 desc[UR4][R2.64+0x28], R12 ;  /* 0x0000280c02007986 */ /* 0x000fe8000c101b04 */
[----:B0-----:R-:W2:Y:S02]  /*0760*/  LDG.E.64 R4, desc[UR4][R8.64] ;  /* 0x0000000408047981 */ /* 0x001ea4000c1e1b00 */
[----:B--2---:R-:W-:-:S05]  /*0770*/  IMAD.WIDE R4, R0, 0x8, R4 ;  /* 0x0000000800047825 */ /* 0x004fca00078e0204 */
[----:B------:R-:W-:Y:S04]  /*0780*/  STG.E.64 desc[UR4][R4.64+0x38], R12 ;  /* 0x0000380c04007986 */ /* 0x000fe8000c101b04 */
[----:B------:R-:W2:Y:S04]  /*0790*/  LDG.E.64 R6, desc[UR4][R2.64+0x30] ;  /* 0x0000300402067981 */ /* 0x000ea8000c1e1b00 */
[----:B------:R-:W2:Y:S04]  /*07a0*/  LDG.E.64 R16, desc[UR4][R2.64+0x18] ;  /* 0x0000180402107981 */ /* 0x000ea8000c1e1b00 */
[----:B------:R-:W3:Y:S01]  /*07b0*/  LDG.E.64 R18, desc[UR4][R2.64] ;  /* 0x0000000402127981 */ /* 0x000ee2000c1e1b00 */
[----:B--2---:R-:W-:-:S08]  /*07c0*/  DADD R6, R6, R16 ;  /* 0x0000000006067229 */ /* 0x004fd00000000010 */
[----:B---3--:R-:W-:Y:S01]  /*07d0*/  DADD R18, -R6, R18 ;  /* 0x0000000006127229 */ /* 0x008fe20000000112 */
[----:B------:R-:W-:Y:S06]  /*07e0*/  STG.E.64 desc[UR4][R2.64+0x30], R6 ;  /* 0x0000300602007986 */ /* 0x000fec000c101b04 */
[----:B------:R-:W-:Y:S04]  /*07f0*/  STG.E.64 desc[UR4][R2.64], R18 ;  /* 0x0000001202007986 */ /* 0x000fe8000c101b04 */
[----:B-1----:R-:W2:Y:S02]  /*0800*/  LDG.E.64 R10, desc[UR4][R8.64] ;  /* 0x00000004080a7981 */ /* 0x002ea4000c1e1b00 */
[----:B--2---:R-:W-:-:S05]  /*0810*/  IMAD.WIDE R10, R0, 0x8, R10 ;  /* 0x00000008000a7825 */ /* 0x004fca00078e020a */
[----:B------:R-:W-:Y:S01]  /*0820*/  STG.E.64 desc[UR4][R10.64+0x40], R18 ;  /* 0x000040120a007986 */ /* 0x000fe2000c101b04 */
[----:B------:R-:W-:Y:S05]  /*0830*/  EXIT ;  /* 0x000000000000794d */ /* 0x000fea0003800000 */
.L_x_0:
[----:B------:R-:W-:-:S00]  /*0840*/  BRA `(.L_x_0) ;  /* 0xfffffffc00fc7947 */ /* 0x000fc0000383ffff */
[----:B------:R-:W-:-:S00]  /*0850*/  NOP ;  /* 0x0000000000007918 */ /* 0x000fc00000000000 */
        /* <DEDUP_REMOVED lines=10> */
.L_x_1:


//--------------------- .nv.shared.reserved.0     --------------------------
	.section	.nv.shared.reserved.0,"aw",@nobits
	.weak		__nv_reservedSMEM_offset_0_alias
	.size		__nv_reservedSMEM_offset_0_alias, 0, 64
	.other		__nv_reservedSMEM_offset_0_alias,@"STO_CUDA_RESERVED_SHARED STV_DEFAULT"
__nv_reservedSMEM_offset_0_alias:
	.zero		0
	.zero		64


//--------------------- .nv.constant0._Z15evaluate_kernelPPKdPdPS2_i --------------------------
	.section	.nv.constant0._Z15evaluate_kernelPPKdPdPS2_i,"a",@progbits
	.sectionflags	@""
	.align	4
.nv.constant0._Z15evaluate_kernelPPKdPdPS2_i:
	.zero		924


//--------------------- SYMBOLS --------------------------

	.type		.nv.reservedSmem.offset0,@object
	.size		.nv.reservedSmem.offset0,0x4
